//
// Generated by NVIDIA NVVM Compiler
//
// Compiler Build ID: CL-36424714
// Cuda compilation tools, release 13.0, V13.0.88
// Based on NVVM 20.0.0
//

.version 9.0
.target sm_100
.address_size 64

	// .globl	_Z5kfuncPf

.visible .entry _Z5kfuncPf(
	.param .u64 .ptr .align 1 _Z5kfuncPf_param_0
)
{
	.reg .b32 	%f<3>;
	.reg .b64 	%rd<3>;

	ld.param.u64 	%rd1, [_Z5kfuncPf_param_0];
	cvta.to.global.u64 	%rd2, %rd1;
	ld.global.f32 	%f1, [%rd2];
	add.f32 	%f2, %f1, 0f3F800000;
	st.global.f32 	[%rd2], %f2;
	ret;

}


// ===== COMPILED SASS (sm_100) =====

	.target	sm_100

	.elftype	@"ET_EXEC"


//--------------------- .note.nv.tkinfo           --------------------------
	.section	.note.nv.tkinfo,"",@"SHT_NOTE"
	.sectionflags	@"SHF_NOTE_NV_TKINFO"
	.tkinfo
        /*0018*/ 	.word	0x00000002
        /*0030*/ 	.string	""
        /*0030*/ 	.string	"ptxas"
        /*0030*/ 	.string	"Cuda compilation tools, release 13.0, V13.0.88"
        /*0030*/ 	.string	"Build cuda_13.0.r13.0/compiler.36424714_0"
        /*0030*/ 	.string	"-arch sm_100 -m 64 "



//--------------------- .note.nv.cuinfo           --------------------------
	.section	.note.nv.cuinfo,"",@"SHT_NOTE"
	.sectionflags	@"SHF_NOTE_NV_CUINFO"
        /*0018*/ 	.short	0x0002
        /*001a*/ 	.short	0x0064
        /*001c*/ 	.short	0x0082
	.zero		2


//--------------------- .nv.info                  --------------------------
	.section	.nv.info,"",@"SHT_CUDA_INFO"
	.align	4


	//----- nvinfo : EIATTR_REGCOUNT
	.align		4
        /*0000*/ 	.byte	0x04, 0x2f
        /*0002*/ 	.short	(.L_1 - .L_0)
	.align		4
.L_0:
        /*0004*/ 	.word	index@(_Z5kfuncPf)
        /*0008*/ 	.word	0x00000008


	//----- nvinfo : EIATTR_FRAME_SIZE
	.align		4
.L_1:
        /*000c*/ 	.byte	0x04, 0x11
        /*000e*/ 	.short	(.L_3 - .L_2)
	.align		4
.L_2:
        /*0010*/ 	.word	index@(_Z5kfuncPf)
        /*0014*/ 	.word	0x00000000


	//----- nvinfo : EIATTR_MIN_STACK_SIZE
	.align		4
.L_3:
        /*0018*/ 	.byte	0x04, 0x12
        /*001a*/ 	.short	(.L_5 - .L_4)
	.align		4
.L_4:
        /*001c*/ 	.word	index@(_Z5kfuncPf)
        /*0020*/ 	.word	0x00000000
.L_5:


//--------------------- .nv.compat                --------------------------
	.section	.nv.compat,"",@"SHT_CUDA_COMPAT_INFO"
	.align	4
        /*0000*/ 	.byte	0x02, 0x09, 0x00, 0x00, 0x02, 0x02, 0x01, 0x00, 0x02, 0x05, 0x05, 0x00, 0x03, 0x07, 0x01, 0x01
        /*0010*/ 	.byte	0x02, 0x03, 0x00, 0x00, 0x02, 0x06, 0x01, 0x00, 0x04, 0x0b, 0x08, 0x00, 0x09, 0x00, 0x00, 0x00
        /*0020*/ 	.byte	0x00, 0x00, 0x00, 0x00


//--------------------- .nv.info._Z5kfuncPf       --------------------------
	.section	.nv.info._Z5kfuncPf,"",@"SHT_CUDA_INFO"
	.sectionflags	@""
	.align	4


	//----- nvinfo : EIATTR_CUDA_API_VERSION
	.align		4
        /*0000*/ 	.byte	0x04, 0x37
        /*0002*/ 	.short	(.L_7 - .L_6)
.L_6:
        /*0004*/ 	.word	0x00000082


	//----- nvinfo : EIATTR_KPARAM_INFO
	.align		4
.L_7:
        /*0008*/ 	.byte	0x04, 0x17
        /*000a*/ 	.short	(.L_9 - .L_8)
.L_8:
        /*000c*/ 	.word	0x00000000
        /*0010*/ 	.short	0x0000
        /*0012*/ 	.short	0x0000
        /*0014*/ 	.byte	0x00, 0xf5, 0x21, 0x00


	//----- nvinfo : EIATTR_SPARSE_MMA_MASK
	.align		4
.L_9:
        /*0018*/ 	.byte	0x03, 0x50
        /*001a*/ 	.short	0x0000


	//----- nvinfo : EIATTR_MAXREG_COUNT
	.align		4
        /*001c*/ 	.byte	0x03, 0x1b
        /*001e*/ 	.short	0x00ff


	//----- nvinfo : EIATTR_MERCURY_ISA_VERSION
	.align		4
        /*0020*/ 	.byte	0x03, 0x5f
        /*0022*/ 	.short	0x0101


	//----- nvinfo : EIATTR_VRC_CTA_INIT_COUNT
	.align		4
        /*0024*/ 	.byte	0x02, 0x4a
	.zero		1
	.zero		1


	//----- nvinfo : EIATTR_EXIT_INSTR_OFFSETS
	.align		4
        /*0028*/ 	.byte	0x04, 0x1c
        /*002a*/ 	.short	(.L_11 - .L_10)


	//   ....[0]....
.L_10:
        /*002c*/ 	.word	0x00000060


	//----- nvinfo : EIATTR_CBANK_PARAM_SIZE
	.align		4
.L_11:
        /*0030*/ 	.byte	0x03, 0x19
        /*0032*/ 	.short	0x0008


	//----- nvinfo : EIATTR_PARAM_CBANK
	.align		4
        /*0034*/ 	.byte	0x04, 0x0a
        /*0036*/ 	.short	(.L_13 - .L_12)
	.align		4
.L_12:
        /*0038*/ 	.word	index@(.nv.constant0._Z5kfuncPf)
        /*003c*/ 	.short	0x0380
        /*003e*/ 	.short	0x0008


	//----- nvinfo : EIATTR_SW_WAR
	.align		4
.L_13:
        /*0040*/ 	.byte	0x04, 0x36
        /*0042*/ 	.short	(.L_15 - .L_14)
.L_14:
        /*0044*/ 	.word	0x00000008
.L_15:


//--------------------- .nv.callgraph             --------------------------
	.section	.nv.callgraph,"",@"SHT_CUDA_CALLGRAPH"
	.align	4
	.sectionentsize	8
	.align		4
        /*0000*/ 	.word	0x00000000
	.align		4
        /*0004*/ 	.word	0xffffffff
	.align		4
        /*0008*/ 	.word	0x00000000
	.align		4
        /*000c*/ 	.word	0xfffffffe
	.align		4
        /*0010*/ 	.word	0x00000000
	.align		4
        /*0014*/ 	.word	0xfffffffd
	.align		4
        /*0018*/ 	.word	0x00000000
	.align		4
        /*001c*/ 	.word	0xfffffffc


//--------------------- .text._Z5kfuncPf          --------------------------
	.section	.text._Z5kfuncPf,"ax",@progbits
	.align	128
        .global         _Z5kfuncPf
        .type           _Z5kfuncPf,@function
        .size           _Z5kfuncPf,(.L_x_1 - _Z5kfuncPf)
        .other          _Z5kfuncPf,@"STO_CUDA_ENTRY STV_DEFAULT"
_Z5kfuncPf:
.text._Z5kfuncPf:
[----:B------:R-:W-:Y:S08]  /*0000*/  LDC R1, c[0x0][0x37c] ;  /* 0x0000df00ff017b82 */ /* 0x000ff00000000800 */
[----:B------:R-:W0:Y:S01]  /*0010*/  LDC.64 R2, c[0x0][0x380] ;  /* 0x0000e000ff027b82 */ /* 0x000e220000000a00 */
[----:B------:R-:W0:Y:S02]  /*0020*/  LDCU.64 UR4, c[0x0][0x358] ;  /* 0x00006b00ff0477ac */ /* 0x000e240008000a00 */
[----:B0-----:R-:W2:Y:S02]  /*0030*/  LDG.E R0, desc[UR4][R2.64] ;  /* 0x0000000402007981 */ /* 0x001ea4000c1e1900 */
[----:B--2---:R-:W-:-:S05]  /*0040*/  FADD R5, R0, 1 ;  /* 0x3f80000000057421 */ /* 0x004fca0000000000 */
[----:B------:R-:W-:Y:S01]  /*0050*/  STG.E desc[UR4][R2.64], R5 ;  /* 0x0000000502007986 */ /* 0x000fe2000c101904 */
[----:B------:R-:W-:Y:S05]  /*0060*/  EXIT ;  /* 0x000000000000794d */ /* 0x000fea0003800000 */
.L_x_0:
[----:B------:R-:W-:-:S00]  /*0070*/  BRA `(.L_x_0) ;  /* 0xfffffffc00fc7947 */ /* 0x000fc0000383ffff */
[----:B------:R-:W-:-:S00]  /*0080*/  NOP ;  /* 0x0000000000007918 */ /* 0x000fc00000000000 */
[----:B------:R-:W-:-:S00]  /*0090*/  NOP ;  /* 0x0000000000007918 */ /* 0x000fc00000000000 */
[----:B------:R-:W-:-:S00]  /*00a0*/  NOP ;  /* 0x0000000000007918 */ /* 0x000fc00000000000 */
[----:B------:R-:W-:-:S00]  /*00b0*/  NOP ;  /* 0x0000000000007918 */ /* 0x000fc00000000000 */
[----:B------:R-:W-:-:S00]  /*00c0*/  NOP ;  /* 0x0000000000007918 */ /* 0x000fc00000000000 */
[----:B------:R-:W-:-:S00]  /*00d0*/  NOP ;  /* 0x0000000000007918 */ /* 0x000fc00000000000 */
[----:B------:R-:W-:-:S00]  /*00e0*/  NOP ;  /* 0x0000000000007918 */ /* 0x000fc00000000000 */
[----:B------:R-:W-:-:S00]  /*00f0*/  NOP ;  /* 0x0000000000007918 */ /* 0x000fc00000000000 */
.L_x_1:


//--------------------- .nv.shared.reserved.0     --------------------------
	.section	.nv.shared.reserved.0,"aw",@nobits
	.weak		__nv_reservedSMEM_offset_0_alias
	.size		__nv_reservedSMEM_offset_0_alias, 0, 64
	.other		__nv_reservedSMEM_offset_0_alias,@"STO_CUDA_RESERVED_SHARED STV_DEFAULT"
__nv_reservedSMEM_offset_0_alias:
	.zero		0
	.zero		64


//--------------------- .nv.constant0._Z5kfuncPf  --------------------------
	.section	.nv.constant0._Z5kfuncPf,"a",@progbits
	.sectionflags	@""
	.align	4
.nv.constant0._Z5kfuncPf:
	.zero		904


//--------------------- SYMBOLS --------------------------

	.type		.nv.reservedSmem.offset0,@object
	.size		.nv.reservedSmem.offset0,0x4
